	.headerflags	@"EF_CUDA_TEXMODE_UNIFIED EF_CUDA_64BIT_ADDRESS EF_CUDA_SM86 EF_CUDA_VIRTUAL_SM(EF_CUDA_SM86)"
	.elftype	@"ET_EXEC"


//--------------------- .nv.info                  --------------------------
	.section	.nv.info,"",@"SHT_CUDA_INFO"
	.align	4


	//----- nvinfo : EIATTR_REGCOUNT
	.align		4
        /*0000*/ 	.byte	0x04, 0x2f
        /*0002*/ 	.short	(.L_3 - .L_2)
	.align		4
.L_2:
        /*0004*/ 	.word	index@(triton__0d1d2d3d4d5de)
        /*0008*/ 	.word	0x00000016


	//----- nvinfo : EIATTR_MAX_STACK_SIZE
	.align		4
.L_3:
        /*000c*/ 	.byte	0x04, 0x23
        /*000e*/ 	.short	(.L_5 - .L_4)
	.align		4
.L_4:
        /*0010*/ 	.word	index@(triton__0d1d2d3d4d5de)
        /*0014*/ 	.word	0x00000000


	//----- nvinfo : EIATTR_MIN_STACK_SIZE
	.align		4
.L_5:
        /*0018*/ 	.byte	0x04, 0x12
        /*001a*/ 	.short	(.L_7 - .L_6)
	.align		4
.L_6:
        /*001c*/ 	.word	index@(triton__0d1d2d3d4d5de)
        /*0020*/ 	.word	0x00000000


	//----- nvinfo : EIATTR_FRAME_SIZE
	.align		4
.L_7:
        /*0024*/ 	.byte	0x04, 0x11
        /*0026*/ 	.short	(.L_9 - .L_8)
	.align		4
.L_8:
        /*0028*/ 	.word	index@(triton__0d1d2d3d4d5de)
        /*002c*/ 	.word	0x00000000
.L_9:


//--------------------- .nv.info.triton__0d1d2d3d4d5de --------------------------
	.section	.nv.info.triton__0d1d2d3d4d5de,"",@"SHT_CUDA_INFO"
	.align	4


	//----- nvinfo : EIATTR_CUDA_API_VERSION
	.align		4
        /*0000*/ 	.byte	0x04, 0x37
        /*0002*/ 	.short	(.L_11 - .L_10)
.L_10:
        /*0004*/ 	.word	0x0000007b


	//----- nvinfo : EIATTR_SW2861232_WAR
	.align		4
.L_11:
        /*0008*/ 	.byte	0x01, 0x35
	.zero		2


	//----- nvinfo : EIATTR_PARAM_CBANK
	.align		4
        /*000c*/ 	.byte	0x04, 0x0a
        /*000e*/ 	.short	(.L_13 - .L_12)
	.align		4
.L_12:
        /*0010*/ 	.word	index@(.nv.constant0.triton__0d1d2d3d4d5de)
        /*0014*/ 	.short	0x0160
        /*0016*/ 	.short	0x002c


	//----- nvinfo : EIATTR_CBANK_PARAM_SIZE
	.align		4
.L_13:
        /*0018*/ 	.byte	0x03, 0x19
        /*001a*/ 	.short	0x002c


	//----- nvinfo : EIATTR_KPARAM_INFO
	.align		4
        /*001c*/ 	.byte	0x04, 0x17
        /*001e*/ 	.short	(.L_15 - .L_14)
.L_14:
        /*0020*/ 	.word	0x00000000
        /*0024*/ 	.short	0x0005
        /*0026*/ 	.short	0x0028
        /*0028*/ 	.byte	0x00, 0xf0, 0x11, 0x00


	//----- nvinfo : EIATTR_KPARAM_INFO
	.align		4
.L_15:
        /*002c*/ 	.byte	0x04, 0x17
        /*002e*/ 	.short	(.L_17 - .L_16)
.L_16:
        /*0030*/ 	.word	0x00000000
        /*0034*/ 	.short	0x0004
        /*0036*/ 	.short	0x0020
        /*0038*/ 	.byte	0x00, 0xf0, 0x21, 0x00


	//----- nvinfo : EIATTR_KPARAM_INFO
	.align		4
.L_17:
        /*003c*/ 	.byte	0x04, 0x17
        /*003e*/ 	.short	(.L_19 - .L_18)
.L_18:
        /*0040*/ 	.word	0x00000000
        /*0044*/ 	.short	0x0003
        /*0046*/ 	.short	0x0018
        /*0048*/ 	.byte	0x00, 0xf0, 0x21, 0x00


	//----- nvinfo : EIATTR_KPARAM_INFO
	.align		4
.L_19:
        /*004c*/ 	.byte	0x04, 0x17
        /*004e*/ 	.short	(.L_21 - .L_20)
.L_20:
        /*0050*/ 	.word	0x00000000
        /*0054*/ 	.short	0x0002
        /*0056*/ 	.short	0x0010
        /*0058*/ 	.byte	0x00, 0xf0, 0x21, 0x00


	//----- nvinfo : EIATTR_KPARAM_INFO
	.align		4
.L_21:
        /*005c*/ 	.byte	0x04, 0x17
        /*005e*/ 	.short	(.L_23 - .L_22)
.L_22:
        /*0060*/ 	.word	0x00000000
        /*0064*/ 	.short	0x0001
        /*0066*/ 	.short	0x0008
        /*0068*/ 	.byte	0x00, 0xf0, 0x21, 0x00


	//----- nvinfo : EIATTR_KPARAM_INFO
	.align		4
.L_23:
        /*006c*/ 	.byte	0x04, 0x17
        /*006e*/ 	.short	(.L_25 - .L_24)
.L_24:
        /*0070*/ 	.word	0x00000000
        /*0074*/ 	.short	0x0000
        /*0076*/ 	.short	0x0000
        /*0078*/ 	.byte	0x00, 0xf0, 0x21, 0x00


	//----- nvinfo : EIATTR_MAXREG_COUNT
	.align		4
.L_25:
        /*007c*/ 	.byte	0x03, 0x1b
        /*007e*/ 	.short	0x00ff


	//----- nvinfo : EIATTR_EXIT_INSTR_OFFSETS
	.align		4
        /*0080*/ 	.byte	0x04, 0x1c
        /*0082*/ 	.short	(.L_27 - .L_26)


	//   ....[0]....
.L_26:
        /*0084*/ 	.word	0x000003c0


	//   ....[1]....
        /*0088*/ 	.word	0x000003e0


	//----- nvinfo : EIATTR_MAX_THREADS
	.align		4
.L_27:
        /*008c*/ 	.byte	0x04, 0x05
        /*008e*/ 	.short	(.L_29 - .L_28)
.L_28:
        /*0090*/ 	.word	0x00000100
        /*0094*/ 	.word	0x00000001
        /*0098*/ 	.word	0x00000001
.L_29:


//--------------------- .nv.rel.action            --------------------------
	.section	.nv.rel.action,"",@"SHT_CUDA_RELOCINFO"
	.align	8
	.sectionentsize	8
        /*0000*/ 	.byte	0x73, 0x00, 0x00, 0x00, 0x00, 0x00, 0x00, 0x00, 0x00, 0x00, 0x00, 0x11, 0x25, 0x00, 0x05, 0x36


//--------------------- .nv.constant0.triton__0d1d2d3d4d5de --------------------------
	.section	.nv.constant0.triton__0d1d2d3d4d5de,"a",@progbits
	.align	4
.nv.constant0.triton__0d1d2d3d4d5de:
	.zero		396


//--------------------- .text.triton__0d1d2d3d4d5de --------------------------
	.section	.text.triton__0d1d2d3d4d5de,"ax",@progbits
	.sectioninfo	@"SHI_REGISTERS=22"
	.align	128
        .global         triton__0d1d2d3d4d5de
        .type           triton__0d1d2d3d4d5de,@function
        .size           triton__0d1d2d3d4d5de,(.L_x_1 - triton__0d1d2d3d4d5de)
        .other          triton__0d1d2d3d4d5de,@"STO_CUDA_ENTRY STV_DEFAULT"
triton__0d1d2d3d4d5de:
.text.triton__0d1d2d3d4d5de:
[----:B------:R-:W-:-:S02]  /*0000*/  MOV R1, c[0x0][0x28] ;  /* 0x00000a0000017a02 */ /* 0x000fc40000000f00 */
[----:B------:R-:W0:Y:S01]  /*0010*/  S2R R0, SR_TID.X ;  /* 0x0000000000007919 */ /* 0x000e220000002100 */
[----:B------:R-:W-:Y:S01]  /*0020*/  MOV R17, 0x4 ;  /* 0x0000000400117802 */ /* 0x000fe20000000f00 */
[----:B------:R-:W-:Y:S01]  /*0030*/  CS2R R18, SRZ ;  /* 0x0000000000127805 */ /* 0x000fe2000001ff00 */
[----:B------:R-:W-:Y:S01]  /*0040*/  ULDC.64 UR4, c[0x0][0x118] ;  /* 0x0000460000047ab9 */ /* 0x000fe20000000a00 */
[----:B------:R-:W1:Y:S01]  /*0050*/  S2R R5, SR_CTAID.X ;  /* 0x0000000000057919 */ /* 0x000e620000002500 */
[----:B0-----:R-:W-:Y:S02]  /*0060*/  SHF.L.U32 R0, R0, 0x1, RZ ;  /* 0x0000000100007819 */ /* 0x001fe400000006ff */
[----:B-1----:R-:W-:Y:S02]  /*0070*/  SHF.R.S32.HI R3, RZ, 0x16, R5 ;  /* 0x00000016ff037819 */ /* 0x002fe40000011405 */
[----:B------:R-:W-:Y:S02]  /*0080*/  LOP3.LUT R0, R0, 0x1fe, RZ, 0xc0, !PT ;  /* 0x000001fe00007812 */ /* 0x000fe400078ec0ff */
[----:B------:R-:W-:-:S02]  /*0090*/  SGXT R3, R3, 0x1 ;  /* 0x000000010303781a */ /* 0x000fc40000000200 */
[----:B------:R-:W-:-:S04]  /*00a0*/  LEA R0, R5, R0, 0x9 ;  /* 0x0000000005007211 */ /* 0x000fc800078e48ff */
[----:B------:R-:W-:Y:S02]  /*00b0*/  LEA.HI R3, R3, R0, RZ, 0x8 ;  /* 0x0000000003037211 */ /* 0x000fe400078f40ff */
[----:B------:R-:W-:Y:S02]  /*00c0*/  ISETP.GE.AND P0, PT, R0, c[0x0][0x188], PT ;  /* 0x0000620000007a0c */ /* 0x000fe40003f06270 */
[----:B------:R-:W-:-:S04]  /*00d0*/  LOP3.LUT R3, R3, 0xffffff00, RZ, 0xc0, !PT ;  /* 0xffffff0003037812 */ /* 0x000fc800078ec0ff */
[----:B------:R-:W-:-:S05]  /*00e0*/  IADD3 R16, R0, -R3, RZ ;  /* 0x8000000300107210 */ /* 0x000fca0007ffe0ff */
[----:B------:R-:W-:-:S05]  /*00f0*/  IMAD.WIDE R14, R16, R17, c[0x0][0x170] ;  /* 0x00005c00100e7625 */ /* 0x000fca00078e0211 */
[----:B------:R0:W2:Y:S01]  /*0100*/  @!P0 LDG.E.EL.64 R18, [R14.64] ;  /* 0x000000040e128981 */ /* 0x0000a2000c2e1b00 */
[----:B------:R-:W-:Y:S01]  /*0110*/  CS2R R6, SRZ ;  /* 0x0000000000067805 */ /* 0x000fe2000001ff00 */
[----:B------:R-:W-:Y:S01]  /*0120*/  CS2R R4, SRZ ;  /* 0x0000000000047805 */ /* 0x000fe2000001ff00 */
[----:B------:R-:W-:-:S04]  /*0130*/  IMAD.WIDE R12, R16, R17, c[0x0][0x168] ;  /* 0x00005a00100c7625 */ /* 0x000fc800078e0211 */
[-C--:B------:R-:W-:Y:S01]  /*0140*/  IMAD.WIDE R2, R0, R17.reuse, c[0x0][0x160] ;  /* 0x0000580000027625 */ /* 0x080fe200078e0211 */
[----:B------:R1:W3:Y:S01]  /*0150*/  @!P0 LDG.E.EL.64 R6, [R12.64] ;  /* 0x000000040c068981 */ /* 0x0002e2000c2e1b00 */
[----:B------:R-:W-:Y:S01]  /*0160*/  CS2R R10, SRZ ;  /* 0x00000000000a7805 */ /* 0x000fe2000001ff00 */
[----:B------:R-:W-:Y:S02]  /*0170*/  CS2R R8, SRZ ;  /* 0x0000000000087805 */ /* 0x000fe4000001ff00 */
[----:B------:R-:W3:Y:S01]  /*0180*/  @!P0 LDG.E.64 R4, [R2.64] ;  /* 0x0000000402048981 */ /* 0x000ee2000c1e1b00 */
[----:B0-----:R-:W-:-:S04]  /*0190*/  IMAD.WIDE R14, R16, R17, c[0x0][0x178] ;  /* 0x00005e00100e7625 */ /* 0x001fc800078e0211 */
[----:B------:R-:W-:Y:S01]  /*01a0*/  IMAD.WIDE R16, R16, R17, c[0x0][0x180] ;  /* 0x0000600010107625 */ /* 0x000fe200078e0211 */
[----:B------:R0:W4:Y:S04]  /*01b0*/  @!P0 LDG.E.EL.64 R10, [R14.64] ;  /* 0x000000040e0a8981 */ /* 0x000128000c2e1b00 */
[----:B------:R-:W4:Y:S01]  /*01c0*/  @!P0 LDG.E.EL.64 R8, [R16.64] ;  /* 0x0000000410088981 */ /* 0x000f22000c2e1b00 */
[----:B0-----:R-:W-:Y:S01]  /*01d0*/  MOV R15, 0x3e800000 ;  /* 0x3e800000000f7802 */ /* 0x001fe20000000f00 */
[----:B--2---:R-:W-:Y:S01]  /*01e0*/  FADD R18, R18, 0.0010000000474974513054 ;  /* 0x3a83126f12127421 */ /* 0x004fe20000000000 */
[----:B------:R-:W-:-:S03]  /*01f0*/  FADD R19, R19, 0.0010000000474974513054 ;  /* 0x3a83126f13137421 */ /* 0x000fc60000000000 */
[----:B------:R-:W0:Y:S08]  /*0200*/  MUFU.SQRT R0, R18 ;  /* 0x0000001200007308 */ /* 0x000e300000002000 */
[----:B-1----:R-:W1:Y:S01]  /*0210*/  MUFU.SQRT R12, R19 ;  /* 0x00000013000c7308 */ /* 0x002e620000002000 */
[----:B---3--:R-:W-:Y:S01]  /*0220*/  FADD R4, -R6, R4 ;  /* 0x0000000406047221 */ /* 0x008fe20000000100 */
[----:B------:R-:W-:Y:S01]  /*0230*/  FADD R5, -R7, R5 ;  /* 0x0000000507057221 */ /* 0x000fe20000000100 */
[----:B0-----:R-:W-:-:S02]  /*0240*/  FSETP.GT.AND P1, PT, R0, 8.50705917302346158658e+37, PT ;  /* 0x7e8000000000780b */ /* 0x001fc40003f24000 */
[----:B------:R-:W-:Y:S02]  /*0250*/  FSETP.GEU.AND P3, PT, R0, 1.175494350822287508e-38, PT ;  /* 0x008000000000780b */ /* 0x000fe40003f6e000 */
[C---:B------:R-:W-:Y:S02]  /*0260*/  FSEL R13, R15.reuse, 1, P1 ;  /* 0x3f8000000f0d7808 */ /* 0x040fe40000800000 */
[C---:B-1----:R-:W-:Y:S02]  /*0270*/  FSETP.GT.AND P2, PT, R12.reuse, 8.50705917302346158658e+37, PT ;  /* 0x7e8000000c00780b */ /* 0x042fe40003f44000 */
[----:B------:R-:W-:Y:S02]  /*0280*/  FSETP.GEU.AND P4, PT, R12, 1.175494350822287508e-38, PT ;  /* 0x008000000c00780b */ /* 0x000fe40003f8e000 */
[----:B------:R-:W-:-:S03]  /*0290*/  FSEL R15, R15, 1, P2 ;  /* 0x3f8000000f0f7808 */ /* 0x000fc60001000000 */
[----:B------:R-:W-:Y:S02]  /*02a0*/  @P1 FMUL R0, R0, 0.25 ;  /* 0x3e80000000001820 */ /* 0x000fe40000400000 */
[----:B------:R-:W-:Y:S02]  /*02b0*/  @!P3 FMUL R13, R13, 16777216 ;  /* 0x4b8000000d0db820 */ /* 0x000fe40000400000 */
[----:B------:R-:W-:Y:S02]  /*02c0*/  @!P3 FMUL R0, R0, 16777216 ;  /* 0x4b8000000000b820 */ /* 0x000fe40000400000 */
[----:B------:R-:W-:-:S04]  /*02d0*/  @P2 FMUL R12, R12, 0.25 ;  /* 0x3e8000000c0c2820 */ /* 0x000fc80000400000 */
[----:B------:R-:W0:Y:S01]  /*02e0*/  MUFU.RCP R0, R0 ;  /* 0x0000000000007308 */ /* 0x000e220000001000 */
[----:B------:R-:W-:Y:S01]  /*02f0*/  @!P4 FMUL R15, R15, 16777216 ;  /* 0x4b8000000f0fc820 */ /* 0x000fe20000400000 */
[----:B------:R-:W-:-:S06]  /*0300*/  @!P4 FMUL R12, R12, 16777216 ;  /* 0x4b8000000c0cc820 */ /* 0x000fcc0000400000 */
[----:B------:R-:W1:Y:S01]  /*0310*/  MUFU.RCP R12, R12 ;  /* 0x0000000c000c7308 */ /* 0x000e620000001000 */
[----:B0-----:R-:W-:-:S04]  /*0320*/  FMUL R13, R0, R13 ;  /* 0x0000000d000d7220 */ /* 0x001fc80000400000 */
[----:B------:R-:W-:Y:S01]  /*0330*/  FMUL R13, R4, R13 ;  /* 0x0000000d040d7220 */ /* 0x000fe20000400000 */
[----:B-1----:R-:W-:-:S03]  /*0340*/  FMUL R14, R12, R15 ;  /* 0x0000000f0c0e7220 */ /* 0x002fc60000400000 */
[----:B----4-:R-:W-:Y:S01]  /*0350*/  FFMA R8, R13, R10, R8 ;  /* 0x0000000a0d087223 */ /* 0x010fe20000000008 */
[----:B------:R-:W-:-:S04]  /*0360*/  FMUL R14, R5, R14 ;  /* 0x0000000e050e7220 */ /* 0x000fc80000400000 */
[----:B------:R-:W-:Y:S01]  /*0370*/  FSETP.GT.AND P1, PT, R8, RZ, PT ;  /* 0x000000ff0800720b */ /* 0x000fe20003f24000 */
[----:B------:R-:W-:-:S05]  /*0380*/  FFMA R9, R14, R11, R9 ;  /* 0x0000000b0e097223 */ /* 0x000fca0000000009 */
[----:B------:R-:W-:-:S07]  /*0390*/  FSETP.GT.AND P2, PT, R9, RZ, PT ;  /* 0x000000ff0900720b */ /* 0x000fce0003f44000 */
[----:B------:R-:W-:-:S06]  /*03a0*/  @!P1 FMUL R8, R8, 0.0099999997764825820923 ;  /* 0x3c23d70a08089820 */ /* 0x000fcc0000400000 */
[----:B------:R-:W-:Y:S01]  /*03b0*/  @!P2 FMUL R9, R9, 0.0099999997764825820923 ;  /* 0x3c23d70a0909a820 */ /* 0x000fe20000400000 */
[----:B------:R-:W-:Y:S06]  /*03c0*/  @P0 EXIT ;  /* 0x000000000000094d */ /* 0x000fec0003800000 */
[----:B------:R-:W-:Y:S01]  /*03d0*/  STG.E.64 [R2.64], R8 ;  /* 0x0000000802007986 */ /* 0x000fe2000c101b04 */
[----:B------:R-:W-:Y:S05]  /*03e0*/  EXIT ;  /* 0x000000000000794d */ /* 0x000fea0003800000 */
.L_x_0:
[----:B------:R-:W-:-:S00]  /*03f0*/  BRA `(.L_x_0) ;  /* 0xfffffff000007947 */ /* 0x000fc0000383ffff */
[----:B------:R-:W-:-:S00]  /*0400*/  NOP ;  /* 0x0000000000007918 */ /* 0x000fc00000000000 */
[----:B------:R-:W-:-:S00]  /*0410*/  NOP ;  /* 0x0000000000007918 */ /* 0x000fc00000000000 */
[----:B------:R-:W-:-:S00]  /*0420*/  NOP ;  /* 0x0000000000007918 */ /* 0x000fc00000000000 */
[----:B------:R-:W-:-:S00]  /*0430*/  NOP ;  /* 0x0000000000007918 */ /* 0x000fc00000000000 */
[----:B------:R-:W-:-:S00]  /*0440*/  NOP ;  /* 0x0000000000007918 */ /* 0x000fc00000000000 */
[----:B------:R-:W-:-:S00]  /*0450*/  NOP ;  /* 0x0000000000007918 */ /* 0x000fc00000000000 */
[----:B------:R-:W-:-:S00]  /*0460*/  NOP ;  /* 0x0000000000007918 */ /* 0x000fc00000000000 */
[----:B------:R-:W-:-:S00]  /*0470*/  NOP ;  /* 0x0000000000007918 */ /* 0x000fc00000000000 */
.L_x_1:


//--------------------- .nv.global.init           --------------------------
	.section	.nv.global.init,"aw",@progbits
.nv.global.init:
	.type		_$_str,@object
	.size		_$_str,(_$_str_$_2 - _$_str)
_$_str:
        /*0000*/ 	.byte	0x5f, 0x5f, 0x43, 0x55, 0x44, 0x41, 0x5f, 0x46, 0x54, 0x5a, 0x00
	.type		_$_str_$_2,@object
	.size		_$_str_$_2,(.L_1 - _$_str_$_2)
_$_str_$_2:
        /*000b*/ 	.byte	0x5f, 0x5f, 0x43, 0x55, 0x44, 0x41, 0x5f, 0x50, 0x52, 0x45, 0x43, 0x5f, 0x53, 0x51, 0x52, 0x54
        /*001b*/ 	.byte	0x00
.L_1:
